//
// Generated by NVIDIA NVVM Compiler
//
// Compiler Build ID: CL-36424714
// Cuda compilation tools, release 13.0, V13.0.88
// Based on NVVM 20.0.0
//

.version 9.0
.target sm_100
.address_size 64

	// .globl	_Z5crackPcS_S_
.extern .func  (.param .b64 func_retval0) malloc
(
	.param .b64 malloc_param_0
)
;
.extern .func  (.param .b32 func_retval0) vprintf
(
	.param .b64 vprintf_param_0,
	.param .b64 vprintf_param_1
)
;
.global .align 1 .b8 $str[37] = {69, 110, 99, 114, 121, 112, 116, 101, 100, 32, 112, 97, 115, 115, 119, 111, 114, 100, 32, 37, 115, 32, 61, 32, 37, 99, 32, 37, 99, 32, 37, 99, 32, 37, 99, 10};

.visible .entry _Z5crackPcS_S_(
	.param .u64 .ptr .align 1 _Z5crackPcS_S__param_0,
	.param .u64 .ptr .align 1 _Z5crackPcS_S__param_1,
	.param .u64 .ptr .align 1 _Z5crackPcS_S__param_2
)
{
	.local .align 8 .b8 	__local_depot0[24];
	.reg .b64 	%SP;
	.reg .b64 	%SPL;
	.reg .pred 	%p<46>;
	.reg .b16 	%rs<71>;
	.reg .b32 	%r<28>;
	.reg .b64 	%rd<30>;

	mov.u64 	%SPL, __local_depot0;
	cvta.local.u64 	%SP, %SPL;
	ld.param.u64 	%rd9, [_Z5crackPcS_S__param_0];
	ld.param.u64 	%rd10, [_Z5crackPcS_S__param_1];
	cvta.to.global.u64 	%rd11, %rd10;
	cvta.to.global.u64 	%rd12, %rd9;
	mov.u32 	%r11, %ctaid.x;
	cvt.u64.u32 	%rd13, %r11;
	add.s64 	%rd14, %rd12, %rd13;
	ld.global.u8 	%rs1, [%rd14];
	mov.u32 	%r12, %ctaid.y;
	cvt.u64.u32 	%rd15, %r12;
	add.s64 	%rd16, %rd12, %rd15;
	ld.global.u8 	%rs2, [%rd16];
	mov.u32 	%r13, %tid.x;
	cvt.u64.u32 	%rd17, %r13;
	add.s64 	%rd18, %rd11, %rd17;
	ld.global.u8 	%rs3, [%rd18];
	mov.u32 	%r14, %tid.y;
	cvt.u64.u32 	%rd19, %r14;
	add.s64 	%rd20, %rd11, %rd19;
	ld.global.u8 	%rs4, [%rd20];
	{ // callseq 0, 0
	.param .b64 param0;
	st.param.b64 	[param0], 11;
	.param .b64 retval0;
	call.uni (retval0), 
	malloc, 
	(
	param0
	);
	ld.param.b64 	%rd28, [retval0];
	} // callseq 0
	add.s16 	%rs35, %rs1, 2;
	cvt.s16.s8 	%rs5, %rs35;
	st.u8 	[%rd28], %rs35;
	add.s16 	%rs36, %rs1, -2;
	cvt.s16.s8 	%rs6, %rs36;
	st.u8 	[%rd28+1], %rs36;
	add.s16 	%rs37, %rs1, 1;
	cvt.s16.s8 	%rs7, %rs37;
	st.u8 	[%rd28+2], %rs37;
	add.s16 	%rs38, %rs2, 3;
	cvt.s16.s8 	%rs8, %rs38;
	st.u8 	[%rd28+3], %rs38;
	add.s16 	%rs39, %rs2, -3;
	cvt.s16.s8 	%rs9, %rs39;
	st.u8 	[%rd28+4], %rs39;
	add.s16 	%rs40, %rs2, -1;
	cvt.s16.s8 	%rs10, %rs40;
	st.u8 	[%rd28+5], %rs40;
	add.s16 	%rs41, %rs3, 2;
	cvt.s16.s8 	%rs11, %rs41;
	st.u8 	[%rd28+6], %rs41;
	add.s16 	%rs42, %rs3, -2;
	cvt.s16.s8 	%rs12, %rs42;
	st.u8 	[%rd28+7], %rs42;
	add.s16 	%rs43, %rs4, 4;
	cvt.s16.s8 	%rs13, %rs43;
	st.u8 	[%rd28+8], %rs43;
	add.s16 	%rs44, %rs4, -4;
	cvt.s16.s8 	%rs14, %rs44;
	st.u8 	[%rd28+9], %rs44;
	mov.b16 	%rs45, 0;
	st.u8 	[%rd28+10], %rs45;
	setp.lt.s16 	%p1, %rs5, 123;
	@%p1 bra 	$L__BB0_2;
	add.s16 	%rs47, %rs1, -23;
	st.u8 	[%rd28], %rs47;
	bra.uni 	$L__BB0_4;
$L__BB0_2:
	setp.gt.s16 	%p2, %rs5, 96;
	@%p2 bra 	$L__BB0_4;
	sub.s16 	%rs46, -64, %rs1;
	st.u8 	[%rd28], %rs46;
$L__BB0_4:
	setp.gt.s16 	%p3, %rs6, 122;
	@%p3 bra 	$L__BB0_7;
	setp.gt.s16 	%p4, %rs6, 96;
	@%p4 bra 	$L__BB0_8;
	sub.s16 	%rs48, -60, %rs1;
	st.u8 	[%rd28+1], %rs48;
	bra.uni 	$L__BB0_8;
$L__BB0_7:
	add.s16 	%rs49, %rs1, -27;
	st.u8 	[%rd28+1], %rs49;
$L__BB0_8:
	setp.gt.s16 	%p5, %rs7, 122;
	@%p5 bra 	$L__BB0_11;
	setp.gt.s16 	%p6, %rs7, 96;
	@%p6 bra 	$L__BB0_12;
	sub.s16 	%rs50, -63, %rs1;
	st.u8 	[%rd28+2], %rs50;
	bra.uni 	$L__BB0_12;
$L__BB0_11:
	add.s16 	%rs51, %rs1, -24;
	st.u8 	[%rd28+2], %rs51;
$L__BB0_12:
	setp.gt.s16 	%p7, %rs8, 122;
	@%p7 bra 	$L__BB0_15;
	setp.gt.s16 	%p8, %rs8, 96;
	@%p8 bra 	$L__BB0_16;
	sub.s16 	%rs52, -65, %rs2;
	st.u8 	[%rd28+3], %rs52;
	bra.uni 	$L__BB0_16;
$L__BB0_15:
	add.s16 	%rs53, %rs2, -22;
	st.u8 	[%rd28+3], %rs53;
$L__BB0_16:
	setp.gt.s16 	%p9, %rs9, 122;
	@%p9 bra 	$L__BB0_19;
	setp.gt.s16 	%p10, %rs9, 96;
	@%p10 bra 	$L__BB0_20;
	sub.s16 	%rs54, -59, %rs2;
	st.u8 	[%rd28+4], %rs54;
	bra.uni 	$L__BB0_20;
$L__BB0_19:
	add.s16 	%rs55, %rs2, -28;
	st.u8 	[%rd28+4], %rs55;
$L__BB0_20:
	setp.gt.s16 	%p11, %rs10, 122;
	@%p11 bra 	$L__BB0_23;
	setp.gt.s16 	%p12, %rs10, 96;
	@%p12 bra 	$L__BB0_24;
	sub.s16 	%rs56, -61, %rs2;
	st.u8 	[%rd28+5], %rs56;
	bra.uni 	$L__BB0_24;
$L__BB0_23:
	add.s16 	%rs57, %rs2, -26;
	st.u8 	[%rd28+5], %rs57;
$L__BB0_24:
	setp.gt.s16 	%p13, %rs11, 57;
	@%p13 bra 	$L__BB0_27;
	setp.gt.s16 	%p14, %rs11, 47;
	@%p14 bra 	$L__BB0_28;
	sub.s16 	%rs58, 94, %rs3;
	st.u8 	[%rd28+6], %rs58;
	bra.uni 	$L__BB0_28;
$L__BB0_27:
	add.s16 	%rs59, %rs3, -7;
	st.u8 	[%rd28+6], %rs59;
$L__BB0_28:
	setp.gt.s16 	%p15, %rs12, 57;
	@%p15 bra 	$L__BB0_31;
	setp.gt.s16 	%p16, %rs12, 47;
	@%p16 bra 	$L__BB0_32;
	sub.s16 	%rs60, 98, %rs3;
	st.u8 	[%rd28+7], %rs60;
	bra.uni 	$L__BB0_32;
$L__BB0_31:
	add.s16 	%rs61, %rs3, -11;
	st.u8 	[%rd28+7], %rs61;
$L__BB0_32:
	setp.gt.s16 	%p17, %rs13, 57;
	@%p17 bra 	$L__BB0_35;
	setp.gt.s16 	%p18, %rs13, 47;
	@%p18 bra 	$L__BB0_36;
	sub.s16 	%rs62, 92, %rs4;
	st.u8 	[%rd28+8], %rs62;
	bra.uni 	$L__BB0_36;
$L__BB0_35:
	add.s16 	%rs63, %rs4, -5;
	st.u8 	[%rd28+8], %rs63;
$L__BB0_36:
	setp.gt.s16 	%p19, %rs14, 57;
	@%p19 bra 	$L__BB0_39;
	setp.gt.s16 	%p20, %rs14, 47;
	@%p20 bra 	$L__BB0_40;
	sub.s16 	%rs64, 100, %rs4;
	st.u8 	[%rd28+9], %rs64;
	bra.uni 	$L__BB0_40;
$L__BB0_39:
	add.s16 	%rs65, %rs4, -13;
	st.u8 	[%rd28+9], %rs65;
$L__BB0_40:
	ld.param.u64 	%rd27, [_Z5crackPcS_S__param_2];
	sub.s16 	%rs15, -64, %rs1;
	cvt.u32.u16 	%r16, %rs1;
	add.s16 	%rs16, %rs1, -23;
	sub.s16 	%rs17, -60, %rs1;
	add.s16 	%rs18, %rs1, -27;
	sub.s16 	%rs19, -63, %rs1;
	add.s16 	%rs20, %rs1, -24;
	sub.s16 	%rs21, -65, %rs2;
	cvt.u32.u16 	%r17, %rs2;
	add.s16 	%rs22, %rs2, -22;
	sub.s16 	%rs23, -59, %rs2;
	add.s16 	%rs24, %rs2, -28;
	sub.s16 	%rs25, -61, %rs2;
	add.s16 	%rs26, %rs2, -26;
	sub.s16 	%rs27, 94, %rs3;
	cvt.u32.u16 	%r18, %rs3;
	add.s16 	%rs28, %rs3, -7;
	sub.s16 	%rs29, 98, %rs3;
	add.s16 	%rs30, %rs3, -11;
	sub.s16 	%rs31, 92, %rs4;
	cvt.u32.u16 	%r19, %rs4;
	add.s16 	%rs32, %rs4, -5;
	sub.s16 	%rs33, 100, %rs4;
	add.s16 	%rs34, %rs4, -13;
	cvt.s32.s8 	%r1, %r19;
	cvt.s32.s8 	%r2, %r18;
	cvt.s32.s8 	%r3, %r17;
	cvt.s32.s8 	%r4, %r16;
	cvta.to.global.u64 	%rd29, %rd27;
	mov.b32 	%r25, 0;
	mov.u32 	%r27, %r25;
$L__BB0_41:
	setp.gt.u32 	%p21, %r25, 5;
	@%p21 bra 	$L__BB0_43;
	ld.u8 	%rs69, [%rd28];
	ld.global.u8 	%rs70, [%rd29];
	setp.eq.s16 	%p44, %rs69, %rs70;
	selp.u32 	%r24, 1, 0, %p44;
	add.s32 	%r27, %r27, %r24;
	bra.uni 	$L__BB0_86;
$L__BB0_43:
	setp.ne.s32 	%p22, %r27, 9;
	@%p22 bra 	$L__BB0_85;
	setp.lt.s16 	%p24, %rs5, 123;
	{ // callseq 1, 0
	.param .b64 param0;
	st.param.b64 	[param0], 11;
	.param .b64 retval0;
	call.uni (retval0), 
	malloc, 
	(
	param0
	);
	ld.param.b64 	%rd22, [retval0];
	} // callseq 1
	st.u8 	[%rd22], %rs5;
	st.u8 	[%rd22+1], %rs6;
	st.u8 	[%rd22+2], %rs7;
	st.u8 	[%rd22+3], %rs8;
	st.u8 	[%rd22+4], %rs9;
	st.u8 	[%rd22+5], %rs10;
	st.u8 	[%rd22+6], %rs11;
	st.u8 	[%rd22+7], %rs12;
	st.u8 	[%rd22+8], %rs13;
	st.u8 	[%rd22+9], %rs14;
	mov.b16 	%rs68, 0;
	st.u8 	[%rd22+10], %rs68;
	@%p24 bra 	$L__BB0_46;
	st.u8 	[%rd22], %rs16;
	bra.uni 	$L__BB0_48;
$L__BB0_46:
	setp.gt.s16 	%p25, %rs5, 96;
	@%p25 bra 	$L__BB0_48;
	st.u8 	[%rd22], %rs15;
$L__BB0_48:
	setp.gt.s16 	%p26, %rs6, 122;
	@%p26 bra 	$L__BB0_51;
	setp.gt.s16 	%p27, %rs6, 96;
	@%p27 bra 	$L__BB0_52;
	st.u8 	[%rd22+1], %rs17;
	bra.uni 	$L__BB0_52;
$L__BB0_51:
	st.u8 	[%rd22+1], %rs18;
$L__BB0_52:
	setp.gt.s16 	%p28, %rs7, 122;
	@%p28 bra 	$L__BB0_55;
	setp.gt.s16 	%p29, %rs7, 96;
	@%p29 bra 	$L__BB0_56;
	st.u8 	[%rd22+2], %rs19;
	bra.uni 	$L__BB0_56;
$L__BB0_55:
	st.u8 	[%rd22+2], %rs20;
$L__BB0_56:
	setp.gt.s16 	%p30, %rs8, 122;
	@%p30 bra 	$L__BB0_59;
	setp.gt.s16 	%p31, %rs8, 96;
	@%p31 bra 	$L__BB0_60;
	st.u8 	[%rd22+3], %rs21;
	bra.uni 	$L__BB0_60;
$L__BB0_59:
	st.u8 	[%rd22+3], %rs22;
$L__BB0_60:
	setp.gt.s16 	%p32, %rs9, 122;
	@%p32 bra 	$L__BB0_63;
	setp.gt.s16 	%p33, %rs9, 96;
	@%p33 bra 	$L__BB0_64;
	st.u8 	[%rd22+4], %rs23;
	bra.uni 	$L__BB0_64;
$L__BB0_63:
	st.u8 	[%rd22+4], %rs24;
$L__BB0_64:
	setp.gt.s16 	%p34, %rs10, 122;
	@%p34 bra 	$L__BB0_67;
	setp.gt.s16 	%p35, %rs10, 96;
	@%p35 bra 	$L__BB0_68;
	st.u8 	[%rd22+5], %rs25;
	bra.uni 	$L__BB0_68;
$L__BB0_67:
	st.u8 	[%rd22+5], %rs26;
$L__BB0_68:
	setp.gt.s16 	%p36, %rs11, 57;
	@%p36 bra 	$L__BB0_71;
	setp.gt.s16 	%p37, %rs11, 47;
	@%p37 bra 	$L__BB0_72;
	st.u8 	[%rd22+6], %rs27;
	bra.uni 	$L__BB0_72;
$L__BB0_71:
	st.u8 	[%rd22+6], %rs28;
$L__BB0_72:
	setp.gt.s16 	%p38, %rs12, 57;
	@%p38 bra 	$L__BB0_75;
	setp.gt.s16 	%p39, %rs12, 47;
	@%p39 bra 	$L__BB0_76;
	st.u8 	[%rd22+7], %rs29;
	bra.uni 	$L__BB0_76;
$L__BB0_75:
	st.u8 	[%rd22+7], %rs30;
$L__BB0_76:
	setp.gt.s16 	%p40, %rs13, 57;
	@%p40 bra 	$L__BB0_79;
	setp.gt.s16 	%p41, %rs13, 47;
	@%p41 bra 	$L__BB0_80;
	st.u8 	[%rd22+8], %rs31;
	bra.uni 	$L__BB0_80;
$L__BB0_79:
	st.u8 	[%rd22+8], %rs32;
$L__BB0_80:
	setp.gt.s16 	%p42, %rs14, 57;
	@%p42 bra 	$L__BB0_83;
	setp.gt.s16 	%p43, %rs14, 47;
	@%p43 bra 	$L__BB0_84;
	st.u8 	[%rd22+9], %rs33;
	bra.uni 	$L__BB0_84;
$L__BB0_83:
	st.u8 	[%rd22+9], %rs34;
$L__BB0_84:
	add.u64 	%rd23, %SP, 0;
	add.u64 	%rd24, %SPL, 0;
	st.local.u64 	[%rd24], %rd22;
	st.local.v2.u32 	[%rd24+8], {%r4, %r3};
	st.local.v2.u32 	[%rd24+16], {%r2, %r1};
	mov.u64 	%rd25, $str;
	cvta.global.u64 	%rd26, %rd25;
	{ // callseq 2, 0
	.param .b64 param0;
	st.param.b64 	[param0], %rd26;
	.param .b64 param1;
	st.param.b64 	[param1], %rd23;
	.param .b32 retval0;
	call.uni (retval0), 
	vprintf, 
	(
	param0, 
	param1
	);
	ld.param.b32 	%r22, [retval0];
	} // callseq 2
	mov.b32 	%r27, 9;
	bra.uni 	$L__BB0_86;
$L__BB0_85:
	ld.u8 	%rs66, [%rd28];
	ld.global.u8 	%rs67, [%rd29];
	setp.eq.s16 	%p23, %rs66, %rs67;
	selp.u32 	%r20, 1, 0, %p23;
	add.s32 	%r27, %r27, %r20;
$L__BB0_86:
	add.s32 	%r25, %r25, 1;
	add.s64 	%rd29, %rd29, 1;
	add.s64 	%rd28, %rd28, 1;
	setp.ne.s32 	%p45, %r25, 10;
	@%p45 bra 	$L__BB0_41;
	ret;

}


// ===== COMPILED SASS (sm_100) =====

	.target	sm_100

	.elftype	@"ET_EXEC"


//--------------------- .note.nv.tkinfo           --------------------------
	.section	.note.nv.tkinfo,"",@"SHT_NOTE"
	.sectionflags	@"SHF_NOTE_NV_TKINFO"
	.tkinfo
        /*0018*/ 	.word	0x00000002
        /*0030*/ 	.string	""
        /*0030*/ 	.string	"ptxas"
        /*0030*/ 	.string	"Cuda compilation tools, release 13.0, V13.0.88"
        /*0030*/ 	.string	"Build cuda_13.0.r13.0/compiler.36424714_0"
        /*0030*/ 	.string	"-arch sm_100 -m 64 "



//--------------------- .note.nv.cuinfo           --------------------------
	.section	.note.nv.cuinfo,"",@"SHT_NOTE"
	.sectionflags	@"SHF_NOTE_NV_CUINFO"
        /*0018*/ 	.short	0x0002
        /*001a*/ 	.short	0x0064
        /*001c*/ 	.short	0x0082
	.zero		2


//--------------------- .nv.info                  --------------------------
	.section	.nv.info,"",@"SHT_CUDA_INFO"
	.align	4


	//----- nvinfo : EIATTR_REGCOUNT
	.align		4
        /*0000*/ 	.byte	0x04, 0x2f
        /*0002*/ 	.short	(.L_2 - .L_1)
	.align		4
.L_1:
        /*0004*/ 	.word	index@(_Z5crackPcS_S_)
        /*0008*/ 	.word	0x00000040


	//----- nvinfo : EIATTR_FRAME_SIZE
	.align		4
.L_2:
        /*000c*/ 	.byte	0x04, 0x11
        /*000e*/ 	.short	(.L_4 - .L_3)
	.align		4
.L_3:
        /*0010*/ 	.word	index@(_Z5crackPcS_S_)
        /*0014*/ 	.word	0x00000018


	//----- nvinfo : EIATTR_MIN_STACK_SIZE
	.align		4
.L_4:
        /*0018*/ 	.byte	0x04, 0x12
        /*001a*/ 	.short	(.L_6 - .L_5)
	.align		4
.L_5:
        /*001c*/ 	.word	index@(_Z5crackPcS_S_)
        /*0020*/ 	.word	0x00000018
.L_6:


//--------------------- .nv.compat                --------------------------
	.section	.nv.compat,"",@"SHT_CUDA_COMPAT_INFO"
	.align	4
        /*0000*/ 	.byte	0x02, 0x09, 0x00, 0x00, 0x02, 0x02, 0x01, 0x00, 0x02, 0x05, 0x05, 0x00, 0x03, 0x07, 0x01, 0x01
        /*0010*/ 	.byte	0x02, 0x03, 0x00, 0x00, 0x02, 0x06, 0x01, 0x00, 0x04, 0x0b, 0x08, 0x00, 0x09, 0x00, 0x00, 0x00
        /*0020*/ 	.byte	0x00, 0x00, 0x00, 0x00


//--------------------- .nv.info._Z5crackPcS_S_   --------------------------
	.section	.nv.info._Z5crackPcS_S_,"",@"SHT_CUDA_INFO"
	.sectionflags	@""
	.align	4


	//----- nvinfo : EIATTR_CUDA_API_VERSION
	.align		4
        /*0000*/ 	.byte	0x04, 0x37
        /*0002*/ 	.short	(.L_8 - .L_7)
.L_7:
        /*0004*/ 	.word	0x00000082


	//----- nvinfo : EIATTR_KPARAM_INFO
	.align		4
.L_8:
        /*0008*/ 	.byte	0x04, 0x17
        /*000a*/ 	.short	(.L_10 - .L_9)
.L_9:
        /*000c*/ 	.word	0x00000000
        /*0010*/ 	.short	0x0002
        /*0012*/ 	.short	0x0010
        /*0014*/ 	.byte	0x00, 0xf5, 0x21, 0x00


	//----- nvinfo : EIATTR_KPARAM_INFO
	.align		4
.L_10:
        /*0018*/ 	.byte	0x04, 0x17
        /*001a*/ 	.short	(.L_12 - .L_11)
.L_11:
        /*001c*/ 	.word	0x00000000
        /*0020*/ 	.short	0x0001
        /*0022*/ 	.short	0x0008
        /*0024*/ 	.byte	0x00, 0xf5, 0x21, 0x00


	//----- nvinfo : EIATTR_KPARAM_INFO
	.align		4
.L_12:
        /*0028*/ 	.byte	0x04, 0x17
        /*002a*/ 	.short	(.L_14 - .L_13)
.L_13:
        /*002c*/ 	.word	0x00000000
        /*0030*/ 	.short	0x0000
        /*0032*/ 	.short	0x0000
        /*0034*/ 	.byte	0x00, 0xf5, 0x21, 0x00


	//----- nvinfo : EIATTR_SPARSE_MMA_MASK
	.align		4
.L_14:
        /*0038*/ 	.byte	0x03, 0x50
        /*003a*/ 	.short	0x0000


	//----- nvinfo : EIATTR_MAXREG_COUNT
	.align		4
        /*003c*/ 	.byte	0x03, 0x1b
        /*003e*/ 	.short	0x00ff


	//----- nvinfo : EIATTR_EXTERNS
	.align		4
        /*0040*/ 	.byte	0x04, 0x0f
        /*0042*/ 	.short	(.L_16 - .L_15)


	//   ....[0]....
	.align		4
.L_15:
        /*0044*/ 	.word	index@(malloc)


	//   ....[1]....
	.align		4
        /*0048*/ 	.word	index@(vprintf)


	//----- nvinfo : EIATTR_MERCURY_ISA_VERSION
	.align		4
.L_16:
        /*004c*/ 	.byte	0x03, 0x5f
        /*004e*/ 	.short	0x0101


	//----- nvinfo : EIATTR_VRC_CTA_INIT_COUNT
	.align		4
        /*0050*/ 	.byte	0x02, 0x4a
	.zero		1
	.zero		1


	//----- nvinfo : EIATTR_SYSCALL_OFFSETS
	.align		4
        /*0054*/ 	.byte	0x04, 0x46
        /*0056*/ 	.short	(.L_18 - .L_17)


	//   ....[0]....
.L_17:
        /*0058*/ 	.word	0x00000210


	//   ....[1]....
        /*005c*/ 	.word	0x00000f30


	//   ....[2]....
        /*0060*/ 	.word	0x00001760


	//----- nvinfo : EIATTR_EXIT_INSTR_OFFSETS
	.align		4
.L_18:
        /*0064*/ 	.byte	0x04, 0x1c
        /*0066*/ 	.short	(.L_20 - .L_19)


	//   ....[0]....
.L_19:
        /*0068*/ 	.word	0x00001850


	//----- nvinfo : EIATTR_CRS_STACK_SIZE
	.align		4
.L_20:
        /*006c*/ 	.byte	0x04, 0x1e
        /*006e*/ 	.short	(.L_22 - .L_21)
.L_21:
        /*0070*/ 	.word	0x00000000


	//----- nvinfo : EIATTR_CBANK_PARAM_SIZE
	.align		4
.L_22:
        /*0074*/ 	.byte	0x03, 0x19
        /*0076*/ 	.short	0x0018


	//----- nvinfo : EIATTR_PARAM_CBANK
	.align		4
        /*0078*/ 	.byte	0x04, 0x0a
        /*007a*/ 	.short	(.L_24 - .L_23)
	.align		4
.L_23:
        /*007c*/ 	.word	index@(.nv.constant0._Z5crackPcS_S_)
        /*0080*/ 	.short	0x0380
        /*0082*/ 	.short	0x0018


	//----- nvinfo : EIATTR_SW_WAR
	.align		4
.L_24:
        /*0084*/ 	.byte	0x04, 0x36
        /*0086*/ 	.short	(.L_26 - .L_25)
.L_25:
        /*0088*/ 	.word	0x00000008
.L_26:


//--------------------- .nv.callgraph             --------------------------
	.section	.nv.callgraph,"",@"SHT_CUDA_CALLGRAPH"
	.align	4
	.sectionentsize	8
	.align		4
        /*0000*/ 	.word	0x00000000
	.align		4
        /*0004*/ 	.word	0xffffffff
	.align		4
        /*0008*/ 	.word	index@(_Z5crackPcS_S_)
	.align		4
        /*000c*/ 	.word	index@(vprintf)
	.align		4
        /*0010*/ 	.word	index@(_Z5crackPcS_S_)
	.align		4
        /*0014*/ 	.word	index@(malloc)
	.align		4
        /*0018*/ 	.word	0x00000000
	.align		4
        /*001c*/ 	.word	0xfffffffe
	.align		4
        /*0020*/ 	.word	0x00000000
	.align		4
        /*0024*/ 	.word	0xfffffffd
	.align		4
        /*0028*/ 	.word	0x00000000
	.align		4
        /*002c*/ 	.word	0xfffffffc


//--------------------- .nv.constant4             --------------------------
	.section	.nv.constant4,"a",@progbits
	.align	8
	.align		8
.nv.constant4:
        /*0000*/ 	.dword	malloc
	.align		8
        /*0008*/ 	.dword	vprintf
	.align		8
        /*0010*/ 	.dword	$str


//--------------------- .text._Z5crackPcS_S_      --------------------------
	.section	.text._Z5crackPcS_S_,"ax",@progbits
	.align	128
        .global         _Z5crackPcS_S_
        .type           _Z5crackPcS_S_,@function
        .size           _Z5crackPcS_S_,(.L_x_54 - _Z5crackPcS_S_)
        .other          _Z5crackPcS_S_,@"STO_CUDA_ENTRY STV_DEFAULT"
_Z5crackPcS_S_:
.text._Z5crackPcS_S_:
[----:B------:R-:W0:Y:S01]  /*0000*/  LDC R1, c[0x0][0x37c] ;  /* 0x0000df00ff017b82 */ /* 0x000e220000000800 */
[----:B------:R-:W1:Y:S07]  /*0010*/  S2R R12, SR_TID.Y ;  /* 0x00000000000c7919 */ /* 0x000e6e0000002200 */
[----:B------:R-:W2:Y:S01]  /*0020*/  S2UR UR4, SR_CTAID.X ;  /* 0x00000000000479c3 */ /* 0x000ea20000002500 */
[----:B------:R-:W2:Y:S01]  /*0030*/  LDCU.128 UR8, c[0x0][0x380] ;  /* 0x00007000ff0877ac */ /* 0x000ea20008000c00 */
[----:B0-----:R-:W-:Y:S01]  /*0040*/  VIADD R1, R1, 0xffffffe8 ;  /* 0xffffffe801017836 */ /* 0x001fe20000000000 */
[----:B------:R-:W0:Y:S01]  /*0050*/  S2R R2, SR_TID.X ;  /* 0x0000000000027919 */ /* 0x000e220000002100 */
[----:B------:R-:W3:Y:S04]  /*0060*/  LDCU.64 UR36, c[0x0][0x358] ;  /* 0x00006b00ff2477ac */ /* 0x000ee80008000a00 */
[----:B------:R-:W4:Y:S01]  /*0070*/  S2UR UR5, SR_CTAID.Y ;  /* 0x00000000000579c3 */ /* 0x000f220000002600 */
[----:B--2---:R-:W-:-:S04]  /*0080*/  UIADD3 UR6, UP0, UPT, UR4, UR8, URZ ;  /* 0x0000000804067290 */ /* 0x004fc8000ff1e0ff */
[----:B------:R-:W-:Y:S01]  /*0090*/  UIADD3.X UR7, UPT, UPT, URZ, UR9, URZ, UP0, !UPT ;  /* 0x00000009ff077290 */ /* 0x000fe200087fe4ff */
[----:B-1----:R-:W-:Y:S01]  /*00a0*/  IADD3 R12, P1, PT, R12, UR10, RZ ;  /* 0x0000000a0c0c7c10 */ /* 0x002fe2000ff3e0ff */
[----:B----4-:R-:W-:Y:S01]  /*00b0*/  UIADD3 UR5, UP1, UPT, UR5, UR8, URZ ;  /* 0x0000000805057290 */ /* 0x010fe2000ff3e0ff */
[----:B------:R-:W-:Y:S02]  /*00c0*/  MOV R0, 0x0 ;  /* 0x0000000000007802 */ /* 0x000fe40000000f00 */
[----:B0-----:R-:W-:Y:S01]  /*00d0*/  IADD3 R2, P0, PT, R2, UR10, RZ ;  /* 0x0000000a02027c10 */ /* 0x001fe2000ff1e0ff */
[----:B------:R-:W-:Y:S01]  /*00e0*/  UIADD3.X UR4, UPT, UPT, URZ, UR9, URZ, UP1, !UPT ;  /* 0x00000009ff047290 */ /* 0x000fe20008ffe4ff */
[----:B------:R-:W-:Y:S02]  /*00f0*/  IMAD.X R13, RZ, RZ, UR11, P1 ;  /* 0x0000000bff0d7e24 */ /* 0x000fe400088e06ff */
[----:B------:R-:W-:Y:S02]  /*0100*/  IMAD.U32 R8, RZ, RZ, UR6 ;  /* 0x00000006ff087e24 */ /* 0x000fe4000f8e00ff */
[----:B------:R-:W-:Y:S01]  /*0110*/  IMAD.U32 R9, RZ, RZ, UR7 ;  /* 0x00000007ff097e24 */ /* 0x000fe2000f8e00ff */
[----:B---3--:R-:W5:Y:S01]  /*0120*/  LDG.E.U8 R17, desc[UR36][R12.64] ;  /* 0x000000240c117981 */ /* 0x008f62000c1e1100 */
[----:B------:R-:W-:-:S02]  /*0130*/  IMAD.U32 R10, RZ, RZ, UR5 ;  /* 0x00000005ff0a7e24 */ /* 0x000fc4000f8e00ff */
[----:B------:R-:W-:Y:S01]  /*0140*/  IMAD.U32 R11, RZ, RZ, UR4 ;  /* 0x00000004ff0b7e24 */ /* 0x000fe2000f8e00ff */
[----:B------:R-:W5:Y:S01]  /*0150*/  LDG.E.U8 R41, desc[UR36][R8.64] ;  /* 0x0000002408297981 */ /* 0x000f62000c1e1100 */
[----:B------:R0:W1:Y:S01]  /*0160*/  LDC.64 R6, c[0x4][R0] ;  /* 0x0100000000067b82 */ /* 0x0000620000000a00 */
[----:B------:R-:W-:Y:S02]  /*0170*/  IMAD.X R3, RZ, RZ, UR11, P0 ;  /* 0x0000000bff037e24 */ /* 0x000fe400080e06ff */
[----:B------:R-:W5:Y:S01]  /*0180*/  LDG.E.U8 R44, desc[UR36][R10.64] ;  /* 0x000000240a2c7981 */ /* 0x000f62000c1e1100 */
[----:B------:R-:W2:Y:S01]  /*0190*/  LDCU UR4, c[0x0][0x2f8] ;  /* 0x00005f00ff0477ac */ /* 0x000ea20008000800 */
[----:B------:R-:W-:Y:S02]  /*01a0*/  IMAD.MOV.U32 R4, RZ, RZ, 0xb ;  /* 0x0000000bff047424 */ /* 0x000fe400078e00ff */
[----:B------:R3:W5:Y:S01]  /*01b0*/  LDG.E.U8 R16, desc[UR36][R2.64] ;  /* 0x0000002402107981 */ /* 0x000762000c1e1100 */
[----:B------:R-:W3:Y:S01]  /*01c0*/  LDCU UR5, c[0x0][0x2fc] ;  /* 0x00005f80ff0577ac */ /* 0x000ee20008000800 */
[----:B------:R-:W-:Y:S01]  /*01d0*/  IMAD.MOV.U32 R5, RZ, RZ, RZ ;  /* 0x000000ffff057224 */ /* 0x000fe200078e00ff */
[----:B--2---:R-:W-:-:S05]  /*01e0*/  IADD3 R22, P0, PT, R1, UR4, RZ ;  /* 0x0000000401167c10 */ /* 0x004fca000ff1e0ff */
[----:B0--3--:R-:W-:-:S08]  /*01f0*/  IMAD.X R2, RZ, RZ, UR5, P0 ;  /* 0x00000005ff027e24 */ /* 0x009fd000080e06ff */
[----:B------:R-:W-:-:S07]  /*0200*/  LEPC R20, `(.L_x_0) ;  /* 0x000000001014794e */ /* 0x000fce0000000000 */
[----:B-1---5:R-:W-:Y:S05]  /*0210*/  CALL.ABS.NOINC R6 ;  /* 0x0000000006007343 */ /* 0x022fea0003c00000 */
.L_x_0:
[----:B------:R-:W-:Y:S02]  /*0220*/  VIADD R23, R41, 0x2 ;  /* 0x0000000229177836 */ /* 0x000fe40000000000 */
[----:B------:R-:W-:Y:S02]  /*0230*/  IMAD.MOV.U32 R58, RZ, RZ, R4 ;  /* 0x000000ffff3a7224 */ /* 0x000fe400078e0004 */
[----:B------:R-:W-:Y:S01]  /*0240*/  IMAD.MOV.U32 R59, RZ, RZ, R5 ;  /* 0x000000ffff3b7224 */ /* 0x000fe200078e0005 */
[----:B------:R-:W-:Y:S01]  /*0250*/  PRMT R0, R23, 0x8880, RZ ;  /* 0x0000888017007816 */ /* 0x000fe200000000ff */
[C---:B------:R-:W-:Y:S02]  /*0260*/  VIADD R24, R41.reuse, 0xfffffffe ;  /* 0xfffffffe29187836 */ /* 0x040fe40000000000 */
[----:B------:R-:W-:Y:S01]  /*0270*/  VIADD R25, R41, 0x1 ;  /* 0x0000000129197836 */ /* 0x000fe20000000000 */
[----:B------:R-:W-:Y:S01]  /*0280*/  ISETP.GE.AND P0, PT, R0, 0x7b, PT ;  /* 0x0000007b0000780c */ /* 0x000fe20003f06270 */
[C---:B------:R-:W-:Y:S01]  /*0290*/  VIADD R26, R44.reuse, 0x3 ;  /* 0x000000032c1a7836 */ /* 0x040fe20000000000 */
[----:B------:R0:W-:Y:S01]  /*02a0*/  ST.E.U8 desc[UR36][R58.64], R23 ;  /* 0x000000173a007985 */ /* 0x0001e2000c101124 */
[----:B------:R-:W-:Y:S01]  /*02b0*/  VIADD R27, R44, 0xfffffffd ;  /* 0xfffffffd2c1b7836 */ /* 0x000fe20000000000 */
[----:B------:R-:W-:Y:S01]  /*02c0*/  PRMT R4, R24, 0x8880, RZ ;  /* 0x0000888018047816 */ /* 0x000fe200000000ff */
[----:B------:R-:W-:Y:S01]  /*02d0*/  VIADD R28, R44, 0xffffffff ;  /* 0xffffffff2c1c7836 */ /* 0x000fe20000000000 */
[----:B------:R0:W-:Y:S01]  /*02e0*/  ST.E.U8 desc[UR36][R58.64+0xa], RZ ;  /* 0x00000aff3a007985 */ /* 0x0001e2000c101124 */
[----:B------:R-:W-:Y:S01]  /*02f0*/  VIADD R29, R16, 0x2 ;  /* 0x00000002101d7836 */ /* 0x000fe20000000000 */
[----:B------:R-:W-:Y:S01]  /*0300*/  ISETP.GT.AND P1, PT, R4, 0x7a, PT ;  /* 0x0000007a0400780c */ /* 0x000fe20003f24270 */
[----:B------:R-:W-:Y:S01]  /*0310*/  VIADD R32, R16, 0xfffffffe ;  /* 0xfffffffe10207836 */ /* 0x000fe20000000000 */
[----:B------:R0:W-:Y:S01]  /*0320*/  ST.E.U8 desc[UR36][R58.64+0x1], R24 ;  /* 0x000001183a007985 */ /* 0x0001e2000c101124 */
[----:B------:R-:W-:-:S02]  /*0330*/  VIADD R33, R17, 0x4 ;  /* 0x0000000411217836 */ /* 0x000fc40000000000 */
[----:B------:R-:W-:Y:S01]  /*0340*/  VIADD R34, R17, 0xfffffffc ;  /* 0xfffffffc11227836 */ /* 0x000fe20000000000 */
[----:B------:R0:W-:Y:S01]  /*0350*/  ST.E.U8 desc[UR36][R58.64+0x2], R25 ;  /* 0x000002193a007985 */ /* 0x0001e2000c101124 */
[----:B------:R-:W-:-:S03]  /*0360*/  @P0 VIADD R3, R41, 0xffffffe9 ;  /* 0xffffffe929030836 */ /* 0x000fc60000000000 */
[----:B------:R0:W-:Y:S04]  /*0370*/  ST.E.U8 desc[UR36][R58.64+0x3], R26 ;  /* 0x0000031a3a007985 */ /* 0x0001e8000c101124 */
[----:B------:R0:W-:Y:S04]  /*0380*/  ST.E.U8 desc[UR36][R58.64+0x4], R27 ;  /* 0x0000041b3a007985 */ /* 0x0001e8000c101124 */
[----:B------:R0:W-:Y:S04]  /*0390*/  ST.E.U8 desc[UR36][R58.64+0x5], R28 ;  /* 0x0000051c3a007985 */ /* 0x0001e8000c101124 */
[----:B------:R0:W-:Y:S04]  /*03a0*/  ST.E.U8 desc[UR36][R58.64+0x6], R29 ;  /* 0x0000061d3a007985 */ /* 0x0001e8000c101124 */
[----:B------:R0:W-:Y:S04]  /*03b0*/  ST.E.U8 desc[UR36][R58.64+0x7], R32 ;  /* 0x000007203a007985 */ /* 0x0001e8000c101124 */
[----:B------:R0:W-:Y:S04]  /*03c0*/  ST.E.U8 desc[UR36][R58.64+0x8], R33 ;  /* 0x000008213a007985 */ /* 0x0001e8000c101124 */
[----:B------:R0:W-:Y:S04]  /*03d0*/  ST.E.U8 desc[UR36][R58.64+0x9], R34 ;  /* 0x000009223a007985 */ /* 0x0001e8000c101124 */
[----:B------:R0:W-:Y:S01]  /*03e0*/  @P0 ST.E.U8 desc[UR36][R58.64], R3 ;  /* 0x000000033a000985 */ /* 0x0001e2000c101124 */
[----:B------:R-:W-:Y:S05]  /*03f0*/  @P0 BRA `(.L_x_1) ;  /* 0x0000000000140947 */ /* 0x000fea0003800000 */
[----:B------:R-:W-:-:S13]  /*0400*/  ISETP.GT.AND P0, PT, R0, 0x60, PT ;  /* 0x000000600000780c */ /* 0x000fda0003f04270 */
[----:B0-----:R-:W-:-:S05]  /*0410*/  @!P0 IMAD.MOV R3, RZ, RZ, -R41 ;  /* 0x000000ffff038224 */ /* 0x001fca00078e0a29 */
[----:B------:R-:W-:-:S05]  /*0420*/  @!P0 PRMT R3, R3, 0x7710, RZ ;  /* 0x0000771003038816 */ /* 0x000fca00000000ff */
[----:B------:R-:W-:-:S05]  /*0430*/  @!P0 VIADD R3, R3, 0xffffffc0 ;  /* 0xffffffc003038836 */ /* 0x000fca0000000000 */
[----:B------:R1:W-:Y:S02]  /*0440*/  @!P0 ST.E.U8 desc[UR36][R58.64], R3 ;  /* 0x000000033a008985 */ /* 0x0003e4000c101124 */
.L_x_1:
[----:B------:R-:W-:Y:S05]  /*0450*/  @P1 BRA `(.L_x_2) ;  /* 0x00000000001c1947 */ /* 0x000fea0003800000 */
[----:B------:R-:W-:-:S13]  /*0460*/  ISETP.GT.AND P0, PT, R4, 0x60, PT ;  /* 0x000000600400780c */ /* 0x000fda0003f04270 */
[----:B------:R-:W-:Y:S05]  /*0470*/  @P0 BRA `(.L_x_3) ;  /* 0x00000000001c0947 */ /* 0x000fea0003800000 */
[----:B01----:R-:W-:-:S05]  /*0480*/  IMAD.MOV R3, RZ, RZ, -R41 ;  /* 0x000000ffff037224 */ /* 0x003fca00078e0a29 */
[----:B------:R-:W-:-:S05]  /*0490*/  PRMT R3, R3, 0x7710, RZ ;  /* 0x0000771003037816 */ /* 0x000fca00000000ff */
[----:B------:R-:W-:-:S05]  /*04a0*/  VIADD R3, R3, 0xffffffc4 ;  /* 0xffffffc403037836 */ /* 0x000fca0000000000 */
[----:B------:R2:W-:Y:S01]  /*04b0*/  ST.E.U8 desc[UR36][R58.64+0x1], R3 ;  /* 0x000001033a007985 */ /* 0x0005e2000c101124 */
[----:B------:R-:W-:Y:S05]  /*04c0*/  BRA `(.L_x_3) ;  /* 0x0000000000087947 */ /* 0x000fea0003800000 */
.L_x_2:
[----:B01----:R-:W-:-:S05]  /*04d0*/  VIADD R3, R41, 0xffffffe5 ;  /* 0xffffffe529037836 */ /* 0x003fca0000000000 */
[----:B------:R0:W-:Y:S02]  /*04e0*/  ST.E.U8 desc[UR36][R58.64+0x1], R3 ;  /* 0x000001033a007985 */ /* 0x0001e4000c101124 */
.L_x_3:
[----:B------:R-:W-:-:S04]  /*04f0*/  PRMT R0, R25, 0x8880, RZ ;  /* 0x0000888019007816 */ /* 0x000fc800000000ff */
[----:B------:R-:W-:-:S13]  /*0500*/  ISETP.GT.AND P0, PT, R0, 0x7a, PT ;  /* 0x0000007a0000780c */ /* 0x000fda0003f04270 */
[----:B------:R-:W-:Y:S05]  /*0510*/  @P0 BRA `(.L_x_4) ;  /* 0x00000000001c0947 */ /* 0x000fea0003800000 */
[----:B------:R-:W-:-:S13]  /*0520*/  ISETP.GT.AND P0, PT, R0, 0x60, PT ;  /* 0x000000600000780c */ /* 0x000fda0003f04270 */
[----:B------:R-:W-:Y:S05]  /*0530*/  @P0 BRA `(.L_x_5) ;  /* 0x00000000001c0947 */ /* 0x000fea0003800000 */
[----:B012---:R-:W-:-:S05]  /*0540*/  IMAD.MOV R3, RZ, RZ, -R41 ;  /* 0x000000ffff037224 */ /* 0x007fca00078e0a29 */
[----:B------:R-:W-:-:S05]  /*0550*/  PRMT R3, R3, 0x7710, RZ ;  /* 0x0000771003037816 */ /* 0x000fca00000000ff */
[----:B------:R-:W-:-:S05]  /*0560*/  VIADD R3, R3, 0xffffffc1 ;  /* 0xffffffc103037836 */ /* 0x000fca0000000000 */
[----:B------:R3:W-:Y:S01]  /*0570*/  ST.E.U8 desc[UR36][R58.64+0x2], R3 ;  /* 0x000002033a007985 */ /* 0x0007e2000c101124 */
[----:B------:R-:W-:Y:S05]  /*0580*/  BRA `(.L_x_5) ;  /* 0x0000000000087947 */ /* 0x000fea0003800000 */
.L_x_4:
[----:B012---:R-:W-:-:S05]  /*0590*/  VIADD R3, R41, 0xffffffe8 ;  /* 0xffffffe829037836 */ /* 0x007fca0000000000 */
[----:B------:R4:W-:Y:S02]  /*05a0*/  ST.E.U8 desc[UR36][R58.64+0x2], R3 ;  /* 0x000002033a007985 */ /* 0x0009e4000c101124 */
.L_x_5:
[----:B------:R-:W-:-:S04]  /*05b0*/  PRMT R0, R26, 0x8880, RZ ;  /* 0x000088801a007816 */ /* 0x000fc800000000ff */
[----:B------:R-:W-:-:S13]  /*05c0*/  ISETP.GT.AND P0, PT, R0, 0x7a, PT ;  /* 0x0000007a0000780c */ /* 0x000fda0003f04270 */
[----:B------:R-:W-:Y:S05]  /*05d0*/  @P0 BRA `(.L_x_6) ;  /* 0x00000000001c0947 */ /* 0x000fea0003800000 */
[----:B------:R-:W-:-:S13]  /*05e0*/  ISETP.GT.AND P0, PT, R0, 0x60, PT ;  /* 0x000000600000780c */ /* 0x000fda0003f04270 */
[----:B------:R-:W-:Y:S05]  /*05f0*/  @P0 BRA `(.L_x_7) ;  /* 0x00000000001c0947 */ /* 0x000fea0003800000 */
[----:B01234-:R-:W-:-:S05]  /*0600*/  IMAD.MOV R3, RZ, RZ, -R44 ;  /* 0x000000ffff037224 */ /* 0x01ffca00078e0a2c */
[----:B------:R-:W-:-:S05]  /*0610*/  PRMT R3, R3, 0x7710, RZ ;  /* 0x0000771003037816 */ /* 0x000fca00000000ff */
[----:B------:R-:W-:-:S05]  /*0620*/  VIADD R3, R3, 0xffffffbf ;  /* 0xffffffbf03037836 */ /* 0x000fca0000000000 */
[----:B------:R0:W-:Y:S01]  /*0630*/  ST.E.U8 desc[UR36][R58.64+0x3], R3 ;  /* 0x000003033a007985 */ /* 0x0001e2000c101124 */
[----:B------:R-:W-:Y:S05]  /*0640*/  BRA `(.L_x_7) ;  /* 0x0000000000087947 */ /* 0x000fea0003800000 */
.L_x_6:
[----:B01234-:R-:W-:-:S05]  /*0650*/  VIADD R3, R44, 0xffffffea ;  /* 0xffffffea2c037836 */ /* 0x01ffca0000000000 */
[----:B------:R0:W-:Y:S02]  /*0660*/  ST.E.U8 desc[UR36][R58.64+0x3], R3 ;  /* 0x000003033a007985 */ /* 0x0001e4000c101124 */
.L_x_7:
        /* <DEDUP_REMOVED lines=10> */
.L_x_8:
[----:B01234-:R-:W-:-:S05]  /*0710*/  VIADD R3, R44, 0xffffffe4 ;  /* 0xffffffe42c037836 */ /* 0x01ffca0000000000 */
[----:B------:R0:W-:Y:S02]  /*0720*/  ST.E.U8 desc[UR36][R58.64+0x4], R3 ;  /* 0x000004033a007985 */ /* 0x0001e4000c101124 */
.L_x_9:
        /* <DEDUP_REMOVED lines=10> */
.L_x_10:
[----:B01234-:R-:W-:-:S05]  /*07d0*/  VIADD R3, R44, 0xffffffe6 ;  /* 0xffffffe62c037836 */ /* 0x01ffca0000000000 */
[----:B------:R0:W-:Y:S02]  /*07e0*/  ST.E.U8 desc[UR36][R58.64+0x5], R3 ;  /* 0x000005033a007985 */ /* 0x0001e4000c101124 */
.L_x_11:
[----:B------:R-:W-:Y:S01]  /*07f0*/  PRMT R0, R29, 0x8880, RZ ;  /* 0x000088801d007816 */ /* 0x000fe200000000ff */
[----:B------:R-:W-:Y:S03]  /*0800*/  BSSY.RECONVERGENT B0, `(.L_x_12) ;  /* 0x000000c000007945 */ /* 0x000fe60003800200 */
        /* <DEDUP_REMOVED lines=9> */
.L_x_13:
[----:B01234-:R-:W-:-:S05]  /*08a0*/  VIADD R3, R16, 0xfffffff9 ;  /* 0xfffffff910037836 */ /* 0x01ffca0000000000 */
[----:B------:R0:W-:Y:S02]  /*08b0*/  ST.E.U8 desc[UR36][R58.64+0x6], R3 ;  /* 0x000006033a007985 */ /* 0x0001e4000c101124 */
.L_x_14:
[----:B------:R-:W-:Y:S05]  /*08c0*/  BSYNC.RECONVERGENT B0 ;  /* 0x0000000000007941 */ /* 0x000fea0003800200 */
.L_x_12:
        /* <DEDUP_REMOVED lines=11> */
.L_x_16:
[----:B01234-:R-:W-:-:S05]  /*0980*/  VIADD R3, R16, 0xfffffff5 ;  /* 0xfffffff510037836 */ /* 0x01ffca0000000000 */
[----:B------:R0:W-:Y:S02]  /*0990*/  ST.E.U8 desc[UR36][R58.64+0x7], R3 ;  /* 0x000007033a007985 */ /* 0x0001e4000c101124 */
.L_x_17:
[----:B------:R-:W-:Y:S05]  /*09a0*/  BSYNC.RECONVERGENT B0 ;  /* 0x0000000000007941 */ /* 0x000fea0003800200 */
.L_x_15:
        /* <DEDUP_REMOVED lines=11> */
.L_x_19:
[----:B01234-:R-:W-:-:S05]  /*0a60*/  VIADD R3, R17, 0xfffffffb ;  /* 0xfffffffb11037836 */ /* 0x01ffca0000000000 */
[----:B------:R0:W-:Y:S02]  /*0a70*/  ST.E.U8 desc[UR36][R58.64+0x8], R3 ;  /* 0x000008033a007985 */ /* 0x0001e4000c101124 */
.L_x_20:
[----:B------:R-:W-:Y:S05]  /*0a80*/  BSYNC.RECONVERGENT B0 ;  /* 0x0000000000007941 */ /* 0x000fea0003800200 */
.L_x_18:
        /* <DEDUP_REMOVED lines=11> */
.L_x_22:
[----:B01234-:R-:W-:-:S05]  /*0b40*/  VIADD R3, R17, 0xfffffff3 ;  /* 0xfffffff311037836 */ /* 0x01ffca0000000000 */
[----:B------:R0:W-:Y:S02]  /*0b50*/  ST.E.U8 desc[UR36][R58.64+0x9], R3 ;  /* 0x000009033a007985 */ /* 0x0001e4000c101124 */
.L_x_23:
[----:B------:R-:W-:Y:S05]  /*0b60*/  BSYNC.RECONVERGENT B0 ;  /* 0x0000000000007941 */ /* 0x000fea0003800200 */
.L_x_21:
[----:B------:R-:W5:Y:S01]  /*0b70*/  LDCU.64 UR4, c[0x0][0x390] ;  /* 0x00007200ff0477ac */ /* 0x000f620008000a00 */
[----:B------:R-:W-:Y:S01]  /*0b80*/  IMAD.MOV R53, RZ, RZ, -R16 ;  /* 0x000000ffff357224 */ /* 0x000fe200078e0a10 */
[----:B------:R-:W-:Y:S01]  /*0b90*/  PRMT R18, R41, 0x8880, RZ ;  /* 0x0000888029127816 */ /* 0x000fe200000000ff */
[----:B------:R-:W-:Y:S01]  /*0ba0*/  IMAD.MOV R55, RZ, RZ, -R17 ;  /* 0x000000ffff377224 */ /* 0x000fe200078e0a11 */
[----:B------:R-:W-:Y:S01]  /*0bb0*/  PRMT R19, R44, 0x8880, RZ ;  /* 0x000088802c137816 */ /* 0x000fe200000000ff */
[----:B------:R-:W-:Y:S01]  /*0bc0*/  IMAD.MOV R48, RZ, RZ, -R41 ;  /* 0x000000ffff307224 */ /* 0x000fe200078e0a29 */
[----:B------:R-:W-:Y:S01]  /*0bd0*/  PRMT R53, R53, 0x7710, RZ ;  /* 0x0000771035357816 */ /* 0x000fe200000000ff */
[----:B------:R-:W-:Y:S01]  /*0be0*/  IMAD.MOV R51, RZ, RZ, -R44 ;  /* 0x000000ffff337224 */ /* 0x000fe200078e0a2c */
[----:B------:R-:W-:Y:S01]  /*0bf0*/  PRMT R55, R55, 0x7710, RZ ;  /* 0x0000771037377816 */ /* 0x000fe200000000ff */
[----:B------:R-:W-:Y:S01]  /*0c00*/  VIADD R35, R16, 0xfffffff9 ;  /* 0xfffffff910237836 */ /* 0x000fe20000000000 */
[----:B------:R-:W-:Y:S01]  /*0c10*/  PRMT R48, R48, 0x7710, RZ ;  /* 0x0000771030307816 */ /* 0x000fe200000000ff */
[C---:B------:R-:W-:Y:S01]  /*0c20*/  VIADD R36, R16.reuse, 0xfffffff5 ;  /* 0xfffffff510247836 */ /* 0x040fe20000000000 */
[----:B------:R-:W-:Y:S01]  /*0c30*/  PRMT R51, R51, 0x7710, RZ ;  /* 0x0000771033337816 */ /* 0x000fe200000000ff */
[C---:B------:R-:W-:Y:S01]  /*0c40*/  VIADD R37, R17.reuse, 0xfffffffb ;  /* 0xfffffffb11257836 */ /* 0x040fe20000000000 */
[----:B------:R-:W-:Y:S01]  /*0c50*/  PRMT R16, R16, 0x8880, RZ ;  /* 0x0000888010107816 */ /* 0x000fe200000000ff */
[C---:B------:R-:W-:Y:S01]  /*0c60*/  VIADD R38, R17.reuse, 0xfffffff3 ;  /* 0xfffffff311267836 */ /* 0x040fe20000000000 */
[----:B------:R-:W-:Y:S01]  /*0c70*/  PRMT R17, R17, 0x8880, RZ ;  /* 0x0000888011117816 */ /* 0x000fe200000000ff */
[----:B------:R-:W-:-:S02]  /*0c80*/  VIADD R39, R41, 0xffffffe9 ;  /* 0xffffffe929277836 */ /* 0x000fc40000000000 */
[----:B------:R-:W-:Y:S02]  /*0c90*/  VIADD R40, R41, 0xffffffe5 ;  /* 0xffffffe529287836 */ /* 0x000fe40000000000 */
[C---:B------:R-:W-:Y:S02]  /*0ca0*/  VIADD R42, R44.reuse, 0xffffffea ;  /* 0xffffffea2c2a7836 */ /* 0x040fe40000000000 */
[----:B------:R-:W-:Y:S02]  /*0cb0*/  VIADD R43, R44, 0xffffffe4 ;  /* 0xffffffe42c2b7836 */ /* 0x000fe40000000000 */
[C---:B------:R-:W-:Y:S02]  /*0cc0*/  VIADD R46, R48.reuse, 0xffffffc0 ;  /* 0xffffffc0302e7836 */ /* 0x040fe40000000000 */
[----:B------:R-:W-:Y:S02]  /*0cd0*/  VIADD R47, R48, 0xffffffc4 ;  /* 0xffffffc4302f7836 */ /* 0x000fe40000000000 */
[----:B------:R-:W-:-:S02]  /*0ce0*/  VIADD R49, R51, 0xffffffbf ;  /* 0xffffffbf33317836 */ /* 0x000fc40000000000 */
[----:B------:R-:W-:Y:S02]  /*0cf0*/  VIADD R50, R51, 0xffffffc5 ;  /* 0xffffffc533327836 */ /* 0x000fe40000000000 */
[----:B------:R-:W-:Y:S02]  /*0d00*/  VIADD R52, R53, 0x5e ;  /* 0x0000005e35347836 */ /* 0x000fe40000000000 */
[----:B------:R-:W-:Y:S02]  /*0d10*/  VIADD R54, R55, 0x5c ;  /* 0x0000005c37367836 */ /* 0x000fe40000000000 */
[----:B-----5:R-:W-:Y:S02]  /*0d20*/  IMAD.U32 R30, RZ, RZ, UR4 ;  /* 0x00000004ff1e7e24 */ /* 0x020fe4000f8e00ff */
[----:B------:R-:W-:Y:S02]  /*0d30*/  IMAD.U32 R31, RZ, RZ, UR5 ;  /* 0x00000005ff1f7e24 */ /* 0x000fe4000f8e00ff */
[----:B------:R-:W-:-:S02]  /*0d40*/  VIADD R41, R41, 0xffffffe8 ;  /* 0xffffffe829297836 */ /* 0x000fc40000000000 */
[----:B------:R-:W-:Y:S02]  /*0d50*/  VIADD R44, R44, 0xffffffe6 ;  /* 0xffffffe62c2c7836 */ /* 0x000fe40000000000 */
[----:B------:R-:W-:Y:S02]  /*0d60*/  IMAD.MOV.U32 R45, RZ, RZ, RZ ;  /* 0x000000ffff2d7224 */ /* 0x000fe400078e00ff */
[----:B------:R-:W-:Y:S02]  /*0d70*/  IMAD.MOV.U32 R0, RZ, RZ, RZ ;  /* 0x000000ffff007224 */ /* 0x000fe400078e00ff */
[----:B------:R-:W-:Y:S02]  /*0d80*/  VIADD R48, R48, 0xffffffc1 ;  /* 0xffffffc130307836 */ /* 0x000fe40000000000 */
[----:B------:R-:W-:Y:S02]  /*0d90*/  VIADD R51, R51, 0xffffffc3 ;  /* 0xffffffc333337836 */ /* 0x000fe40000000000 */
[----:B------:R-:W-:-:S02]  /*0da0*/  VIADD R53, R53, 0x62 ;  /* 0x0000006235357836 */ /* 0x000fc40000000000 */
[----:B------:R-:W-:-:S07]  /*0db0*/  VIADD R55, R55, 0x64 ;  /* 0x0000006437377836 */ /* 0x000fce0000000000 */
.L_x_52:
[----:B------:R-:W-:-:S13]  /*0dc0*/  ISETP.GT.U32.AND P0, PT, R45, 0x5, PT ;  /* 0x000000052d00780c */ /* 0x000fda0003f04070 */
[----:B01234-:R-:W2:Y:S04]  /*0dd0*/  @!P0 LD.E.U8 R3, desc[UR36][R58.64] ;  /* 0x000000243a038980 */ /* 0x01fea8000c101100 */
[----:B------:R-:W2:Y:S01]  /*0de0*/  @!P0 LDG.E.U8 R4, desc[UR36][R30.64] ;  /* 0x000000241e048981 */ /* 0x000ea2000c1e1100 */
[----:B------:R-:W-:Y:S01]  /*0df0*/  VIADD R45, R45, 0x1 ;  /* 0x000000012d2d7836 */ /* 0x000fe20000000000 */
[----:B------:R-:W-:Y:S04]  /*0e00*/  BSSY.RECONVERGENT B6, `(.L_x_24) ;  /* 0x000009e000067945 */ /* 0x000fe80003800200 */
[----:B------:R-:W-:-:S04]  /*0e10*/  ISETP.NE.AND P2, PT, R45, 0xa, PT ;  /* 0x0000000a2d00780c */ /* 0x000fc80003f45270 */
[----:B------:R-:W-:Y:S02]  /*0e20*/  P2R R56, PR, RZ, 0x4 ;  /* 0x00000004ff387803 */ /* 0x000fe40000000000 */
[----:B--2---:R-:W-:Y:S01]  /*0e30*/  ISETP.NE.AND P1, PT, R3, R4, !P0 ;  /* 0x000000040300720c */ /* 0x004fe20004725270 */
[----:B------:R-:W-:Y:S02]  /*0e40*/  @!P0 VIADD R3, R0, 0x1 ;  /* 0x0000000100038836 */ /* 0x000fe40000000000 */
[----:B------:R-:W-:-:S10]  /*0e50*/  IMAD.MOV.U32 R4, RZ, RZ, R0 ;  /* 0x000000ffff047224 */ /* 0x000fd400078e0000 */
[----:B------:R-:W-:-:S04]  /*0e60*/  @P1 IMAD.MOV R3, RZ, RZ, R0 ;  /* 0x000000ffff031224 */ /* 0x000fc800078e0200 */
[----:B------:R-:W-:Y:S01]  /*0e70*/  @!P0 IMAD.MOV.U32 R0, RZ, RZ, R3 ;  /* 0x000000ffff008224 */ /* 0x000fe200078e0003 */
[----:B------:R-:W-:Y:S06]  /*0e80*/  @!P0 BRA `(.L_x_25) ;  /* 0x0000000800548947 */ /* 0x000fec0003800000 */
[----:B------:R-:W-:-:S13]  /*0e90*/  ISETP.NE.AND P0, PT, R4, 0x9, PT ;  /* 0x000000090400780c */ /* 0x000fda0003f05270 */
[----:B------:R-:W-:Y:S05]  /*0ea0*/  @P0 BRA `(.L_x_26) ;  /* 0x0000000800380947 */ /* 0x000fea0003800000 */
[----:B------:R-:W-:Y:S01]  /*0eb0*/  MOV R6, 0x0 ;  /* 0x0000000000067802 */ /* 0x000fe20000000f00 */
[----:B------:R-:W-:Y:S01]  /*0ec0*/  IMAD.MOV.U32 R4, RZ, RZ, 0xb ;  /* 0x0000000bff047424 */ /* 0x000fe200078e00ff */
[----:B------:R-:W-:Y:S01]  /*0ed0*/  PRMT R57, R23, 0x8880, RZ ;  /* 0x0000888017397816 */ /* 0x000fe200000000ff */
[----:B------:R-:W-:-:S03]  /*0ee0*/  IMAD.MOV.U32 R5, RZ, RZ, RZ ;  /* 0x000000ffff057224 */ /* 0x000fc600078e00ff */
[----:B------:R-:W0:Y:S01]  /*0ef0*/  LDC.64 R6, c[0x4][R6] ;  /* 0x0100000006067b82 */ /* 0x000e220000000a00 */
[----:B------:R-:W-:-:S04]  /*0f00*/  ISETP.GE.AND P0, PT, R57, 0x7b, PT ;  /* 0x0000007b3900780c */ /* 0x000fc80003f06270 */
[----:B------:R-:W-:-:S09]  /*0f10*/  P2R R0, PR, RZ, 0x1 ;  /* 0x00000001ff007803 */ /* 0x000fd20000000000 */
[----:B------:R-:W-:-:S07]  /*0f20*/  LEPC R20, `(.L_x_27) ;  /* 0x000000001014794e */ /* 0x000fce0000000000 */
[----:B0-----:R-:W-:Y:S05]  /*0f30*/  CALL.ABS.NOINC R6 ;  /* 0x0000000006007343 */ /* 0x001fea0003c00000 */
.L_x_27:
[----:B------:R-:W-:Y:S01]  /*0f40*/  IMAD.MOV.U32 R11, RZ, RZ, R5 ;  /* 0x000000ffff0b7224 */ /* 0x000fe200078e0005 */
[----:B------:R-:W-:Y:S01]  /*0f50*/  PRMT R5, R25, 0x8880, RZ ;  /* 0x0000888019057816 */ /* 0x000fe200000000ff */
[----:B------:R-:W-:Y:S01]  /*0f60*/  IMAD.MOV.U32 R10, RZ, RZ, R4 ;  /* 0x000000ffff0a7224 */ /* 0x000fe200078e0004 */
[----:B------:R-:W-:Y:S02]  /*0f70*/  ISETP.GE.AND P6, PT, R57, 0x7b, PT ;  /* 0x0000007b3900780c */ /* 0x000fe40003fc6270 */
[----:B------:R-:W-:Y:S02]  /*0f80*/  PRMT R5, R5, 0x7710, RZ ;  /* 0x0000771005057816 */ /* 0x000fe400000000ff */
[----:B------:R-:W-:Y:S01]  /*0f90*/  PRMT R7, R26, 0x8880, RZ ;  /* 0x000088801a077816 */ /* 0x000fe200000000ff */
[----:B------:R-:W-:Y:S01]  /*0fa0*/  ST.E.U8 desc[UR36][R10.64+0xa], RZ ;  /* 0x00000aff0a007985 */ /* 0x000fe2000c101124 */
[----:B------:R-:W-:Y:S02]  /*0fb0*/  PRMT R9, R27, 0x8880, RZ ;  /* 0x000088801b097816 */ /* 0x000fe400000000ff */
[----:B------:R-:W-:Y:S01]  /*0fc0*/  PRMT R13, R28, 0x8880, RZ ;  /* 0x000088801c0d7816 */ /* 0x000fe200000000ff */
[----:B------:R0:W-:Y:S01]  /*0fd0*/  ST.E.U8 desc[UR36][R10.64+0x2], R5 ;  /* 0x000002050a007985 */ /* 0x0001e2000c101124 */
[----:B------:R-:W-:-:S02]  /*0fe0*/  PRMT R15, R29, 0x8880, RZ ;  /* 0x000088801d0f7816 */ /* 0x000fc400000000ff */
[----:B------:R-:W-:Y:S02]  /*0ff0*/  PRMT R21, R32, 0x8880, RZ ;  /* 0x0000888020157816 */ /* 0x000fe400000000ff */
[----:B------:R-:W-:Y:S02]  /*1000*/  PRMT R61, R33, 0x8880, RZ ;  /* 0x00008880213d7816 */ /* 0x000fe400000000ff */
[----:B------:R-:W-:Y:S02]  /*1010*/  PRMT R0, R34, 0x8880, RZ ;  /* 0x0000888022007816 */ /* 0x000fe400000000ff */
[----:B------:R-:W-:Y:S02]  /*1020*/  PRMT R7, R7, 0x7710, RZ ;  /* 0x0000771007077816 */ /* 0x000fe400000000ff */
[----:B------:R-:W-:Y:S02]  /*1030*/  PRMT R9, R9, 0x7710, RZ ;  /* 0x0000771009097816 */ /* 0x000fe400000000ff */
[----:B0-----:R-:W-:Y:S01]  /*1040*/  PRMT R5, R23, 0x8880, RZ ;  /* 0x0000888017057816 */ /* 0x001fe200000000ff */
[----:B------:R-:W-:Y:S01]  /*1050*/  ST.E.U8 desc[UR36][R10.64+0x3], R7 ;  /* 0x000003070a007985 */ /* 0x000fe2000c101124 */
[----:B------:R-:W-:-:S02]  /*1060*/  PRMT R13, R13, 0x7710, RZ ;  /* 0x000077100d0d7816 */ /* 0x000fc400000000ff */
[----:B------:R-:W-:Y:S01]  /*1070*/  PRMT R5, R5, 0x7710, RZ ;  /* 0x0000771005057816 */ /* 0x000fe200000000ff */
[----:B------:R-:W-:Y:S01]  /*1080*/  ST.E.U8 desc[UR36][R10.64+0x4], R9 ;  /* 0x000004090a007985 */ /* 0x000fe2000c101124 */
[----:B------:R-:W-:Y:S02]  /*1090*/  PRMT R15, R15, 0x7710, RZ ;  /* 0x000077100f0f7816 */ /* 0x000fe400000000ff */
[----:B------:R-:W-:Y:S01]  /*10a0*/  PRMT R21, R21, 0x7710, RZ ;  /* 0x0000771015157816 */ /* 0x000fe200000000ff */
[----:B------:R-:W-:Y:S01]  /*10b0*/  ST.E.U8 desc[UR36][R10.64], R5 ;  /* 0x000000050a007985 */ /* 0x000fe2000c101124 */
[----:B------:R-:W-:Y:S02]  /*10c0*/  PRMT R61, R61, 0x7710, RZ ;  /* 0x000077103d3d7816 */ /* 0x000fe400000000ff */
[----:B------:R-:W-:Y:S01]  /*10d0*/  PRMT R0, R0, 0x7710, RZ ;  /* 0x0000771000007816 */ /* 0x000fe200000000ff */
[----:B------:R-:W-:Y:S01]  /*10e0*/  ST.E.U8 desc[UR36][R10.64+0x5], R13 ;  /* 0x0000050d0a007985 */ /* 0x000fe2000c101124 */
[----:B------:R-:W-:-:S03]  /*10f0*/  PRMT R3, R24, 0x8880, RZ ;  /* 0x0000888018037816 */ /* 0x000fc600000000ff */
[----:B------:R-:W-:Y:S01]  /*1100*/  ST.E.U8 desc[UR36][R10.64+0x6], R15 ;  /* 0x0000060f0a007985 */ /* 0x000fe2000c101124 */
[----:B------:R-:W-:-:S03]  /*1110*/  PRMT R3, R3, 0x7710, RZ ;  /* 0x0000771003037816 */ /* 0x000fc600000000ff */
[----:B------:R-:W-:Y:S04]  /*1120*/  ST.E.U8 desc[UR36][R10.64+0x7], R21 ;  /* 0x000007150a007985 */ /* 0x000fe8000c101124 */
[----:B------:R-:W-:Y:S04]  /*1130*/  ST.E.U8 desc[UR36][R10.64+0x8], R61 ;  /* 0x0000083d0a007985 */ /* 0x000fe8000c101124 */
[----:B------:R-:W-:Y:S04]  /*1140*/  ST.E.U8 desc[UR36][R10.64+0x9], R0 ;  /* 0x000009000a007985 */ /* 0x000fe8000c101124 */
[----:B------:R-:W-:Y:S04]  /*1150*/  @P6 ST.E.U8 desc[UR36][R10.64], R39 ;  /* 0x000000270a006985 */ /* 0x000fe8000c101124 */
[----:B------:R0:W-:Y:S02]  /*1160*/  ST.E.U8 desc[UR36][R10.64+0x1], R3 ;  /* 0x000001030a007985 */ /* 0x0001e4000c101124 */
[----:B0-----:R-:W-:-:S04]  /*1170*/  PRMT R3, R24, 0x8880, RZ ;  /* 0x0000888018037816 */ /* 0x001fc800000000ff */
[----:B------:R-:W-:Y:S01]  /*1180*/  ISETP.GT.AND P0, PT, R3, 0x7a, PT ;  /* 0x0000007a0300780c */ /* 0x000fe20003f04270 */
[----:B------:R-:W-:-:S12]  /*1190*/  @P6 BRA `(.L_x_28) ;  /* 0x00000000000c6947 */ /* 0x000fd80003800000 */
[----:B------:R-:W-:-:S04]  /*11a0*/  PRMT R0, R23, 0x8880, RZ ;  /* 0x0000888017007816 */ /* 0x000fc800000000ff */
[----:B------:R-:W-:-:S13]  /*11b0*/  ISETP.GT.AND P1, PT, R0, 0x60, PT ;  /* 0x000000600000780c */ /* 0x000fda0003f24270 */
[----:B------:R0:W-:Y:S02]  /*11c0*/  @!P1 ST.E.U8 desc[UR36][R10.64], R46 ;  /* 0x0000002e0a009985 */ /* 0x0001e4000c101124 */
.L_x_28:
[----:B------:R-:W-:Y:S05]  /*11d0*/  @P0 BRA `(.L_x_29) ;  /* 0x0000000000100947 */ /* 0x000fea0003800000 */
[----:B------:R-:W-:-:S13]  /*11e0*/  ISETP.GT.AND P0, PT, R3, 0x60, PT ;  /* 0x000000600300780c */ /* 0x000fda0003f04270 */
[----:B------:R-:W-:Y:S05]  /*11f0*/  @P0 BRA `(.L_x_30) ;  /* 0x00000000000c0947 */ /* 0x000fea0003800000 */
[----:B------:R2:W-:Y:S01]  /*1200*/  ST.E.U8 desc[UR36][R10.64+0x1], R47 ;  /* 0x0000012f0a007985 */ /* 0x0005e2000c101124 */
[----:B------:R-:W-:Y:S05]  /*1210*/  BRA `(.L_x_30) ;  /* 0x0000000000047947 */ /* 0x000fea0003800000 */
.L_x_29:
[----:B------:R1:W-:Y:S02]  /*1220*/  ST.E.U8 desc[UR36][R10.64+0x1], R40 ;  /* 0x000001280a007985 */ /* 0x0003e4000c101124 */
.L_x_30:
[----:B------:R-:W-:-:S04]  /*1230*/  PRMT R0, R25, 0x8880, RZ ;  /* 0x0000888019007816 */ /* 0x000fc800000000ff */
[----:B------:R-:W-:-:S13]  /*1240*/  ISETP.GT.AND P0, PT, R0, 0x7a, PT ;  /* 0x0000007a0000780c */ /* 0x000fda0003f04270 */
[----:B------:R-:W-:Y:S05]  /*1250*/  @P0 BRA `(.L_x_31) ;  /* 0x0000000000100947 */ /* 0x000fea0003800000 */
[----:B------:R-:W-:-:S13]  /*1260*/  ISETP.GT.AND P0, PT, R0, 0x60, PT ;  /* 0x000000600000780c */ /* 0x000fda0003f04270 */
[----:B------:R-:W-:Y:S05]  /*1270*/  @P0 BRA `(.L_x_32) ;  /* 0x00000000000c0947 */ /* 0x000fea0003800000 */
[----:B------:R3:W-:Y:S01]  /*1280*/  ST.E.U8 desc[UR36][R10.64+0x2], R48 ;  /* 0x000002300a007985 */ /* 0x0007e2000c101124 */
[----:B------:R-:W-:Y:S05]  /*1290*/  BRA `(.L_x_32) ;  /* 0x0000000000047947 */ /* 0x000fea0003800000 */
.L_x_31:
[----:B------:R4:W-:Y:S02]  /*12a0*/  ST.E.U8 desc[UR36][R10.64+0x2], R41 ;  /* 0x000002290a007985 */ /* 0x0009e4000c101124 */
.L_x_32:
[----:B------:R-:W-:-:S04]  /*12b0*/  PRMT R0, R26, 0x8880, RZ ;  /* 0x000088801a007816 */ /* 0x000fc800000000ff */
[----:B------:R-:W-:-:S13]  /*12c0*/  ISETP.GT.AND P0, PT, R0, 0x7a, PT ;  /* 0x0000007a0000780c */ /* 0x000fda0003f04270 */
[----:B------:R-:W-:Y:S05]  /*12d0*/  @P0 BRA `(.L_x_33) ;  /* 0x0000000000100947 */ /* 0x000fea0003800000 */
[----:B------:R-:W-:-:S13]  /*12e0*/  ISETP.GT.AND P0, PT, R0, 0x60, PT ;  /* 0x000000600000780c */ /* 0x000fda0003f04270 */
[----:B------:R-:W-:Y:S05]  /*12f0*/  @P0 BRA `(.L_x_34) ;  /* 0x00000000000c0947 */ /* 0x000fea0003800000 */
[----:B------:R0:W-:Y:S01]  /*1300*/  ST.E.U8 desc[UR36][R10.64+0x3], R49 ;  /* 0x000003310a007985 */ /* 0x0001e2000c101124 */
[----:B------:R-:W-:Y:S05]  /*1310*/  BRA `(.L_x_34) ;  /* 0x0000000000047947 */ /* 0x000fea0003800000 */
.L_x_33:
[----:B------:R0:W-:Y:S02]  /*1320*/  ST.E.U8 desc[UR36][R10.64+0x3], R42 ;  /* 0x0000032a0a007985 */ /* 0x0001e4000c101124 */
.L_x_34:
[----:B------:R-:W-:-:S04]  /*1330*/  PRMT R0, R27, 0x8880, RZ ;  /* 0x000088801b007816 */ /* 0x000fc800000000ff */
[----:B------:R-:W-:-:S13]  /*1340*/  ISETP.GT.AND P0, PT, R0, 0x7a, PT ;  /* 0x0000007a0000780c */ /* 0x000fda0003f04270 */
[----:B------:R-:W-:Y:S05]  /*1350*/  @P0 BRA `(.L_x_35) ;  /* 0x0000000000100947 */ /* 0x000fea0003800000 */
[----:B------:R-:W-:-:S13]  /*1360*/  ISETP.GT.AND P0, PT, R0, 0x60, PT ;  /* 0x000000600000780c */ /* 0x000fda0003f04270 */
[----:B------:R-:W-:Y:S05]  /*1370*/  @P0 BRA `(.L_x_36) ;  /* 0x00000000000c0947 */ /* 0x000fea0003800000 */
[----:B------:R0:W-:Y:S01]  /*1380*/  ST.E.U8 desc[UR36][R10.64+0x4], R50 ;  /* 0x000004320a007985 */ /* 0x0001e2000c101124 */
[----:B------:R-:W-:Y:S05]  /*1390*/  BRA `(.L_x_36) ;  /* 0x0000000000047947 */ /* 0x000fea0003800000 */
.L_x_35:
[----:B------:R0:W-:Y:S02]  /*13a0*/  ST.E.U8 desc[UR36][R10.64+0x4], R43 ;  /* 0x0000042b0a007985 */ /* 0x0001e4000c101124 */
.L_x_36:
[----:B------:R-:W-:-:S04]  /*13b0*/  PRMT R0, R28, 0x8880, RZ ;  /* 0x000088801c007816 */ /* 0x000fc800000000ff */
[----:B------:R-:W-:-:S13]  /*13c0*/  ISETP.GT.AND P0, PT, R0, 0x7a, PT ;  /* 0x0000007a0000780c */ /* 0x000fda0003f04270 */
[----:B------:R-:W-:Y:S05]  /*13d0*/  @P0 BRA `(.L_x_37) ;  /* 0x0000000000100947 */ /* 0x000fea0003800000 */
[----:B------:R-:W-:-:S13]  /*13e0*/  ISETP.GT.AND P0, PT, R0, 0x60, PT ;  /* 0x000000600000780c */ /* 0x000fda0003f04270 */
[----:B------:R-:W-:Y:S05]  /*13f0*/  @P0 BRA `(.L_x_38) ;  /* 0x00000000000c0947 */ /* 0x000fea0003800000 */
[----:B------:R0:W-:Y:S01]  /*1400*/  ST.E.U8 desc[UR36][R10.64+0x5], R51 ;  /* 0x000005330a007985 */ /* 0x0001e2000c101124 */
[----:B------:R-:W-:Y:S05]  /*1410*/  BRA `(.L_x_38) ;  /* 0x0000000000047947 */ /* 0x000fea0003800000 */
.L_x_37:
[----:B------:R0:W-:Y:S02]  /*1420*/  ST.E.U8 desc[UR36][R10.64+0x5], R44 ;  /* 0x0000052c0a007985 */ /* 0x0001e4000c101124 */
.L_x_38:
[----:B------:R-:W-:Y:S01]  /*1430*/  PRMT R0, R29, 0x8880, RZ ;  /* 0x000088801d007816 */ /* 0x000fe200000000ff */
[----:B------:R-:W-:Y:S03]  /*1440*/  BSSY.RECONVERGENT B0, `(.L_x_39) ;  /* 0x0000008000007945 */ /* 0x000fe60003800200 */
[----:B------:R-:W-:-:S13]  /*1450*/  ISETP.GT.AND P0, PT, R0, 0x39, PT ;  /* 0x000000390000780c */ /* 0x000fda0003f04270 */
[----:B------:R-:W-:Y:S05]  /*1460*/  @P0 BRA `(.L_x_40) ;  /* 0x0000000000100947 */ /* 0x000fea0003800000 */
[----:B------:R-:W-:-:S13]  /*1470*/  ISETP.GT.AND P0, PT, R0, 0x2f, PT ;  /* 0x0000002f0000780c */ /* 0x000fda0003f04270 */
[----:B------:R-:W-:Y:S05]  /*1480*/  @P0 BRA `(.L_x_41) ;  /* 0x00000000000c0947 */ /* 0x000fea0003800000 */
[----:B------:R0:W-:Y:S01]  /*1490*/  ST.E.U8 desc[UR36][R10.64+0x6], R52 ;  /* 0x000006340a007985 */ /* 0x0001e2000c101124 */
[----:B------:R-:W-:Y:S05]  /*14a0*/  BRA `(.L_x_41) ;  /* 0x0000000000047947 */ /* 0x000fea0003800000 */
.L_x_40:
[----:B------:R0:W-:Y:S02]  /*14b0*/  ST.E.U8 desc[UR36][R10.64+0x6], R35 ;  /* 0x000006230a007985 */ /* 0x0001e4000c101124 */
.L_x_41:
[----:B------:R-:W-:Y:S05]  /*14c0*/  BSYNC.RECONVERGENT B0 ;  /* 0x0000000000007941 */ /* 0x000fea0003800200 */
.L_x_39:
        /* <DEDUP_REMOVED lines=8> */
.L_x_43:
[----:B------:R0:W-:Y:S02]  /*1550*/  ST.E.U8 desc[UR36][R10.64+0x7], R36 ;  /* 0x000007240a007985 */ /* 0x0001e4000c101124 */
.L_x_44:
[----:B------:R-:W-:Y:S05]  /*1560*/  BSYNC.RECONVERGENT B0 ;  /* 0x0000000000007941 */ /* 0x000fea0003800200 */
.L_x_42:
        /* <DEDUP_REMOVED lines=8> */
.L_x_46:
[----:B------:R0:W-:Y:S02]  /*15f0*/  ST.E.U8 desc[UR36][R10.64+0x8], R37 ;  /* 0x000008250a007985 */ /* 0x0001e4000c101124 */
.L_x_47:
[----:B------:R-:W-:Y:S05]  /*1600*/  BSYNC.RECONVERGENT B0 ;  /* 0x0000000000007941 */ /* 0x000fea0003800200 */
.L_x_45:
        /* <DEDUP_REMOVED lines=8> */
.L_x_49:
[----:B------:R0:W-:Y:S02]  /*1690*/  ST.E.U8 desc[UR36][R10.64+0x9], R38 ;  /* 0x000009260a007985 */ /* 0x0001e4000c101124 */
.L_x_50:
[----:B------:R-:W-:Y:S05]  /*16a0*/  BSYNC.RECONVERGENT B0 ;  /* 0x0000000000007941 */ /* 0x000fea0003800200 */
.L_x_48:
[----:B------:R-:W-:Y:S01]  /*16b0*/  MOV R8, 0x8 ;  /* 0x0000000800087802 */ /* 0x000fe20000000f00 */
[----:B------:R0:W-:Y:S01]  /*16c0*/  STL.64 [R1], R10 ;  /* 0x0000000a01007387 */ /* 0x0001e20000100a00 */
[----:B------:R-:W5:Y:S01]  /*16d0*/  LDCU.64 UR4, c[0x4][0x10] ;  /* 0x01000200ff0477ac */ /* 0x000f620008000a00 */
[----:B------:R-:W-:Y:S02]  /*16e0*/  IMAD.MOV.U32 R6, RZ, RZ, R22 ;  /* 0x000000ffff067224 */ /* 0x000fe400078e0016 */
[----:B------:R0:W-:Y:S01]  /*16f0*/  STL.64 [R1+0x8], R18 ;  /* 0x0000081201007387 */ /* 0x0001e20000100a00 */
[----:B------:R-:W0:Y:S01]  /*1700*/  LDC.64 R8, c[0x4][R8] ;  /* 0x0100000008087b82 */ /* 0x000e220000000a00 */
[----:B------:R-:W-:Y:S02]  /*1710*/  IMAD.MOV.U32 R7, RZ, RZ, R2 ;  /* 0x000000ffff077224 */ /* 0x000fe400078e0002 */
[----:B------:R0:W-:Y:S01]  /*1720*/  STL.64 [R1+0x10], R16 ;  /* 0x0000101001007387 */ /* 0x0001e20000100a00 */
[----:B-----5:R-:W-:-:S02]  /*1730*/  IMAD.U32 R4, RZ, RZ, UR4 ;  /* 0x00000004ff047e24 */ /* 0x020fc4000f8e00ff */
[----:B------:R-:W-:-:S07]  /*1740*/  IMAD.U32 R5, RZ, RZ, UR5 ;  /* 0x00000005ff057e24 */ /* 0x000fce000f8e00ff */
[----:B------:R-:W-:-:S07]  /*1750*/  LEPC R20, `(.L_x_51) ;  /* 0x000000001014794e */ /* 0x000fce0000000000 */
[----:B01234-:R-:W-:Y:S05]  /*1760*/  CALL.ABS.NOINC R8 ;  /* 0x0000000008007343 */ /* 0x01ffea0003c00000 */
.L_x_51:
[----:B------:R-:W-:Y:S01]  /*1770*/  IMAD.MOV.U32 R0, RZ, RZ, 0x9 ;  /* 0x00000009ff007424 */ /* 0x000fe200078e00ff */
[----:B------:R-:W-:Y:S06]  /*1780*/  BRA `(.L_x_25) ;  /* 0x0000000000147947 */ /* 0x000fec0003800000 */
.L_x_26:
[----:B------:R-:W2:Y:S04]  /*1790*/  LD.E.U8 R0, desc[UR36][R58.64] ;  /* 0x000000243a007980 */ /* 0x000ea8000c101100 */
[----:B------:R-:W2:Y:S02]  /*17a0*/  LDG.E.U8 R3, desc[UR36][R30.64] ;  /* 0x000000241e037981 */ /* 0x000ea4000c1e1100 */
[----:B--2---:R-:W-:Y:S01]  /*17b0*/  ISETP.NE.AND P0, PT, R0, R3, PT ;  /* 0x000000030000720c */ /* 0x004fe20003f05270 */
[----:B------:R-:W-:-:S12]  /*17c0*/  VIADD R0, R4, 0x1 ;  /* 0x0000000104007836 */ /* 0x000fd80000000000 */
[----:B------:R-:W-:-:S07]  /*17d0*/  @P0 IMAD.MOV R0, RZ, RZ, R4 ;  /* 0x000000ffff000224 */ /* 0x000fce00078e0204 */
.L_x_25:
[----:B------:R-:W-:Y:S05]  /*17e0*/  BSYNC.RECONVERGENT B6 ;  /* 0x0000000000067941 */ /* 0x000fea0003800200 */
.L_x_24:
[----:B------:R-:W-:Y:S02]  /*17f0*/  ISETP.NE.AND P2, PT, R56, RZ, PT ;  /* 0x000000ff3800720c */ /* 0x000fe40003f45270 */
[----:B------:R-:W-:Y:S02]  /*1800*/  IADD3 R58, P1, PT, R58, 0x1, RZ ;  /* 0x000000013a3a7810 */ /* 0x000fe40007f3e0ff */
[----:B------:R-:W-:-:S03]  /*1810*/  IADD3 R30, P0, PT, R30, 0x1, RZ ;  /* 0x000000011e1e7810 */ /* 0x000fc60007f1e0ff */
[----:B------:R-:W-:Y:S02]  /*1820*/  IMAD.X R59, RZ, RZ, R59, P1 ;  /* 0x000000ffff3b7224 */ /* 0x000fe400008e063b */
[----:B------:R-:W-:-:S04]  /*1830*/  IMAD.X R31, RZ, RZ, R31, P0 ;  /* 0x000000ffff1f7224 */ /* 0x000fc800000e061f */
[----:B------:R-:W-:Y:S05]  /*1840*/  @P2 BRA `(.L_x_52) ;  /* 0xfffffff4005c2947 */ /* 0x000fea000383ffff */
[----:B------:R-:W-:Y:S05]  /*1850*/  EXIT ;  /* 0x000000000000794d */ /* 0x000fea0003800000 */
.L_x_53:
[----:B------:R-:W-:-:S00]  /*1860*/  BRA `(.L_x_53) ;  /* 0xfffffffc00fc7947 */ /* 0x000fc0000383ffff */
[----:B------:R-:W-:-:S00]  /*1870*/  NOP ;  /* 0x0000000000007918 */ /* 0x000fc00000000000 */
        /* <DEDUP_REMOVED lines=8> */
.L_x_54:


//--------------------- .nv.global.init           --------------------------
	.section	.nv.global.init,"aw",@progbits
.nv.global.init:
	.type		$str,@object
	.size		$str,(.L_0 - $str)
$str:
        /*0000*/ 	.byte	0x45, 0x6e, 0x63, 0x72, 0x79, 0x70, 0x74, 0x65, 0x64, 0x20, 0x70, 0x61, 0x73, 0x73, 0x77, 0x6f
        /*0010*/ 	.byte	0x72, 0x64, 0x20, 0x25, 0x73, 0x20, 0x3d, 0x20, 0x25, 0x63, 0x20, 0x25, 0x63, 0x20, 0x25, 0x63
        /*0020*/ 	.byte	0x20, 0x25, 0x63, 0x0a, 0x00
.L_0:


//--------------------- .nv.shared.reserved.0     --------------------------
	.section	.nv.shared.reserved.0,"aw",@nobits
	.weak		__nv_reservedSMEM_offset_0_alias
	.size		__nv_reservedSMEM_offset_0_alias, 0, 64
	.other		__nv_reservedSMEM_offset_0_alias,@"STO_CUDA_RESERVED_SHARED STV_DEFAULT"
__nv_reservedSMEM_offset_0_alias:
	.zero		0
	.zero		64


//--------------------- .nv.constant0._Z5crackPcS_S_ --------------------------
	.section	.nv.constant0._Z5crackPcS_S_,"a",@progbits
	.sectionflags	@""
	.align	4
.nv.constant0._Z5crackPcS_S_:
	.zero		920


//--------------------- SYMBOLS --------------------------

	.type		.nv.reservedSmem.offset0,@object
	.size		.nv.reservedSmem.offset0,0x4
	.type		malloc,@function
	.type		vprintf,@function
